//
// Generated by NVIDIA NVVM Compiler
//
// Compiler Build ID: CL-36424714
// Cuda compilation tools, release 13.0, V13.0.88
// Based on NVVM 20.0.0
//

.version 9.0
.target sm_100
.address_size 64

	// .globl	_Z14hello_from_gpuv
.extern .func  (.param .b32 func_retval0) vprintf
(
	.param .b64 vprintf_param_0,
	.param .b64 vprintf_param_1
)
;
.global .align 1 .b8 $str[42] = {72, 101, 108, 108, 111, 32, 87, 111, 114, 108, 100, 32, 102, 114, 111, 109, 32, 98, 108, 111, 99, 107, 32, 37, 100, 32, 97, 110, 100, 32, 116, 104, 114, 101, 97, 100, 32, 37, 100, 33, 10};

.visible .entry _Z14hello_from_gpuv()
{
	.local .align 8 .b8 	__local_depot0[8];
	.reg .b64 	%SP;
	.reg .b64 	%SPL;
	.reg .b32 	%r<5>;
	.reg .b64 	%rd<5>;

	mov.u64 	%SPL, __local_depot0;
	cvta.local.u64 	%SP, %SPL;
	add.u64 	%rd1, %SP, 0;
	add.u64 	%rd2, %SPL, 0;
	mov.u32 	%r1, %ctaid.x;
	mov.u32 	%r2, %tid.x;
	st.local.v2.u32 	[%rd2], {%r1, %r2};
	mov.u64 	%rd3, $str;
	cvta.global.u64 	%rd4, %rd3;
	{ // callseq 0, 0
	.param .b64 param0;
	st.param.b64 	[param0], %rd4;
	.param .b64 param1;
	st.param.b64 	[param1], %rd1;
	.param .b32 retval0;
	call.uni (retval0), 
	vprintf, 
	(
	param0, 
	param1
	);
	ld.param.b32 	%r3, [retval0];
	} // callseq 0
	ret;

}


// ===== COMPILED SASS (sm_100) =====

	.target	sm_100

	.elftype	@"ET_EXEC"


//--------------------- .note.nv.tkinfo           --------------------------
	.section	.note.nv.tkinfo,"",@"SHT_NOTE"
	.sectionflags	@"SHF_NOTE_NV_TKINFO"
	.tkinfo
        /*0018*/ 	.word	0x00000002
        /*0030*/ 	.string	""
        /*0030*/ 	.string	"ptxas"
        /*0030*/ 	.string	"Cuda compilation tools, release 13.0, V13.0.88"
        /*0030*/ 	.string	"Build cuda_13.0.r13.0/compiler.36424714_0"
        /*0030*/ 	.string	"-arch sm_100 -m 64 "



//--------------------- .note.nv.cuinfo           --------------------------
	.section	.note.nv.cuinfo,"",@"SHT_NOTE"
	.sectionflags	@"SHF_NOTE_NV_CUINFO"
        /*0018*/ 	.short	0x0002
        /*001a*/ 	.short	0x0064
        /*001c*/ 	.short	0x0082
	.zero		2


//--------------------- .nv.info                  --------------------------
	.section	.nv.info,"",@"SHT_CUDA_INFO"
	.align	4


	//----- nvinfo : EIATTR_REGCOUNT
	.align		4
        /*0000*/ 	.byte	0x04, 0x2f
        /*0002*/ 	.short	(.L_2 - .L_1)
	.align		4
.L_1:
        /*0004*/ 	.word	index@(_Z14hello_from_gpuv)
        /*0008*/ 	.word	0x00000018


	//----- nvinfo : EIATTR_FRAME_SIZE
	.align		4
.L_2:
        /*000c*/ 	.byte	0x04, 0x11
        /*000e*/ 	.short	(.L_4 - .L_3)
	.align		4
.L_3:
        /*0010*/ 	.word	index@(_Z14hello_from_gpuv)
        /*0014*/ 	.word	0x00000008


	//----- nvinfo : EIATTR_MIN_STACK_SIZE
	.align		4
.L_4:
        /*0018*/ 	.byte	0x04, 0x12
        /*001a*/ 	.short	(.L_6 - .L_5)
	.align		4
.L_5:
        /*001c*/ 	.word	index@(_Z14hello_from_gpuv)
        /*0020*/ 	.word	0x00000008
.L_6:


//--------------------- .nv.compat                --------------------------
	.section	.nv.compat,"",@"SHT_CUDA_COMPAT_INFO"
	.align	4
        /*0000*/ 	.byte	0x02, 0x09, 0x00, 0x00, 0x02, 0x02, 0x01, 0x00, 0x02, 0x05, 0x05, 0x00, 0x03, 0x07, 0x01, 0x01
        /*0010*/ 	.byte	0x02, 0x03, 0x00, 0x00, 0x02, 0x06, 0x01, 0x00, 0x04, 0x0b, 0x08, 0x00, 0x09, 0x00, 0x00, 0x00
        /*0020*/ 	.byte	0x00, 0x00, 0x00, 0x00


//--------------------- .nv.info._Z14hello_from_gpuv --------------------------
	.section	.nv.info._Z14hello_from_gpuv,"",@"SHT_CUDA_INFO"
	.sectionflags	@""
	.align	4


	//----- nvinfo : EIATTR_CUDA_API_VERSION
	.align		4
        /*0000*/ 	.byte	0x04, 0x37
        /*0002*/ 	.short	(.L_8 - .L_7)
.L_7:
        /*0004*/ 	.word	0x00000082


	//----- nvinfo : EIATTR_SPARSE_MMA_MASK
	.align		4
.L_8:
        /*0008*/ 	.byte	0x03, 0x50
        /*000a*/ 	.short	0x0000


	//----- nvinfo : EIATTR_MAXREG_COUNT
	.align		4
        /*000c*/ 	.byte	0x03, 0x1b
        /*000e*/ 	.short	0x00ff


	//----- nvinfo : EIATTR_EXTERNS
	.align		4
        /*0010*/ 	.byte	0x04, 0x0f
        /*0012*/ 	.short	(.L_10 - .L_9)


	//   ....[0]....
	.align		4
.L_9:
        /*0014*/ 	.word	index@(vprintf)


	//----- nvinfo : EIATTR_MERCURY_ISA_VERSION
	.align		4
.L_10:
        /*0018*/ 	.byte	0x03, 0x5f
        /*001a*/ 	.short	0x0101


	//----- nvinfo : EIATTR_VRC_CTA_INIT_COUNT
	.align		4
        /*001c*/ 	.byte	0x02, 0x4a
	.zero		1
	.zero		1


	//----- nvinfo : EIATTR_SYSCALL_OFFSETS
	.align		4
        /*0020*/ 	.byte	0x04, 0x46
        /*0022*/ 	.short	(.L_12 - .L_11)


	//   ....[0]....
.L_11:
        /*0024*/ 	.word	0x000000f0


	//----- nvinfo : EIATTR_EXIT_INSTR_OFFSETS
	.align		4
.L_12:
        /*0028*/ 	.byte	0x04, 0x1c
        /*002a*/ 	.short	(.L_14 - .L_13)


	//   ....[0]....
.L_13:
        /*002c*/ 	.word	0x00000100


	//----- nvinfo : EIATTR_SW_WAR
	.align		4
.L_14:
        /*0030*/ 	.byte	0x04, 0x36
        /*0032*/ 	.short	(.L_16 - .L_15)
.L_15:
        /*0034*/ 	.word	0x00000008
.L_16:


//--------------------- .nv.callgraph             --------------------------
	.section	.nv.callgraph,"",@"SHT_CUDA_CALLGRAPH"
	.align	4
	.sectionentsize	8
	.align		4
        /*0000*/ 	.word	0x00000000
	.align		4
        /*0004*/ 	.word	0xffffffff
	.align		4
        /*0008*/ 	.word	index@(_Z14hello_from_gpuv)
	.align		4
        /*000c*/ 	.word	index@(vprintf)
	.align		4
        /*0010*/ 	.word	0x00000000
	.align		4
        /*0014*/ 	.word	0xfffffffe
	.align		4
        /*0018*/ 	.word	0x00000000
	.align		4
        /*001c*/ 	.word	0xfffffffd
	.align		4
        /*0020*/ 	.word	0x00000000
	.align		4
        /*0024*/ 	.word	0xfffffffc


//--------------------- .nv.constant4             --------------------------
	.section	.nv.constant4,"a",@progbits
	.align	8
	.align		8
.nv.constant4:
        /*0000*/ 	.dword	vprintf
	.align		8
        /*0008*/ 	.dword	$str


//--------------------- .text._Z14hello_from_gpuv --------------------------
	.section	.text._Z14hello_from_gpuv,"ax",@progbits
	.align	128
        .global         _Z14hello_from_gpuv
        .type           _Z14hello_from_gpuv,@function
        .size           _Z14hello_from_gpuv,(.L_x_2 - _Z14hello_from_gpuv)
        .other          _Z14hello_from_gpuv,@"STO_CUDA_ENTRY STV_DEFAULT"
_Z14hello_from_gpuv:
.text._Z14hello_from_gpuv:
[----:B------:R-:W0:Y:S01]  /*0000*/  LDC R1, c[0x0][0x37c] ;  /* 0x0000df00ff017b82 */ /* 0x000e220000000800 */
[----:B------:R-:W1:Y:S01]  /*0010*/  S2R R8, SR_CTAID.X ;  /* 0x0000000000087919 */ /* 0x000e620000002500 */
[----:B0-----:R-:W-:Y:S01]  /*0020*/  VIADD R1, R1, 0xfffffff8 ;  /* 0xfffffff801017836 */ /* 0x001fe20000000000 */
[----:B------:R-:W-:Y:S01]  /*0030*/  MOV R0, 0x0 ;  /* 0x0000000000007802 */ /* 0x000fe20000000f00 */
[----:B------:R-:W0:Y:S01]  /*0040*/  LDCU UR4, c[0x0][0x2f8] ;  /* 0x00005f00ff0477ac */ /* 0x000e220008000800 */
[----:B------:R-:W1:Y:S03]  /*0050*/  S2R R9, SR_TID.X ;  /* 0x0000000000097919 */ /* 0x000e660000002100 */
[----:B------:R2:W3:Y:S01]  /*0060*/  LDC.64 R2, c[0x4][R0] ;  /* 0x0100000000027b82 */ /* 0x0004e20000000a00 */
[----:B------:R-:W4:Y:S01]  /*0070*/  LDCU.64 UR6, c[0x4][0x8] ;  /* 0x01000100ff0677ac */ /* 0x000f220008000a00 */
[----:B------:R-:W5:Y:S01]  /*0080*/  LDCU UR5, c[0x0][0x2fc] ;  /* 0x00005f80ff0577ac */ /* 0x000f620008000800 */
[----:B0-----:R-:W-:Y:S01]  /*0090*/  IADD3 R6, P0, PT, R1, UR4, RZ ;  /* 0x0000000401067c10 */ /* 0x001fe2000ff1e0ff */
[----:B----4-:R-:W-:Y:S01]  /*00a0*/  IMAD.U32 R4, RZ, RZ, UR6 ;  /* 0x00000006ff047e24 */ /* 0x010fe2000f8e00ff */
[----:B------:R-:W-:-:S03]  /*00b0*/  MOV R5, UR7 ;  /* 0x0000000700057c02 */ /* 0x000fc60008000f00 */
[----:B-----5:R-:W-:Y:S01]  /*00c0*/  IMAD.X R7, RZ, RZ, UR5, P0 ;  /* 0x00000005ff077e24 */ /* 0x020fe200080e06ff */
[----:B-1----:R2:W-:Y:S07]  /*00d0*/  STL.64 [R1], R8 ;  /* 0x0000000801007387 */ /* 0x0025ee0000100a00 */
[----:B------:R-:W-:-:S07]  /*00e0*/  LEPC R20, `(.L_x_0) ;  /* 0x000000001014794e */ /* 0x000fce0000000000 */
[----:B--23--:R-:W-:Y:S05]  /*00f0*/  CALL.ABS.NOINC R2 ;  /* 0x0000000002007343 */ /* 0x00cfea0003c00000 */
.L_x_0:
[----:B------:R-:W-:Y:S05]  /*0100*/  EXIT ;  /* 0x000000000000794d */ /* 0x000fea0003800000 */
.L_x_1:
[----:B------:R-:W-:-:S00]  /*0110*/  BRA `(.L_x_1) ;  /* 0xfffffffc00fc7947 */ /* 0x000fc0000383ffff */
[----:B------:R-:W-:-:S00]  /*0120*/  NOP ;  /* 0x0000000000007918 */ /* 0x000fc00000000000 */
        /* <DEDUP_REMOVED lines=13> */
.L_x_2:


//--------------------- .nv.global.init           --------------------------
	.section	.nv.global.init,"aw",@progbits
.nv.global.init:
	.type		$str,@object
	.size		$str,(.L_0 - $str)
$str:
        /*0000*/ 	.byte	0x48, 0x65, 0x6c, 0x6c, 0x6f, 0x20, 0x57, 0x6f, 0x72, 0x6c, 0x64, 0x20, 0x66, 0x72, 0x6f, 0x6d
        /*0010*/ 	.byte	0x20, 0x62, 0x6c, 0x6f, 0x63, 0x6b, 0x20, 0x25, 0x64, 0x20, 0x61, 0x6e, 0x64, 0x20, 0x74, 0x68
        /*0020*/ 	.byte	0x72, 0x65, 0x61, 0x64, 0x20, 0x25, 0x64, 0x21, 0x0a, 0x00
.L_0:


//--------------------- .nv.shared.reserved.0     --------------------------
	.section	.nv.shared.reserved.0,"aw",@nobits
	.weak		__nv_reservedSMEM_offset_0_alias
	.size		__nv_reservedSMEM_offset_0_alias, 0, 64
	.other		__nv_reservedSMEM_offset_0_alias,@"STO_CUDA_RESERVED_SHARED STV_DEFAULT"
__nv_reservedSMEM_offset_0_alias:
	.zero		0
	.zero		64


//--------------------- .nv.constant0._Z14hello_from_gpuv --------------------------
	.section	.nv.constant0._Z14hello_from_gpuv,"a",@progbits
	.sectionflags	@""
	.align	4
.nv.constant0._Z14hello_from_gpuv:
	.zero		896


//--------------------- SYMBOLS --------------------------

	.type		.nv.reservedSmem.offset0,@object
	.size		.nv.reservedSmem.offset0,0x4
	.type		vprintf,@function
